//
// Generated by NVIDIA NVVM Compiler
//
// Compiler Build ID: CL-36424714
// Cuda compilation tools, release 13.0, V13.0.88
// Based on NVVM 20.0.0
//

.version 9.0
.target sm_100
.address_size 64

	// .globl	_Z6updatePiS_i

.visible .entry _Z6updatePiS_i(
	.param .u64 .ptr .align 1 _Z6updatePiS_i_param_0,
	.param .u64 .ptr .align 1 _Z6updatePiS_i_param_1,
	.param .u32 _Z6updatePiS_i_param_2
)
{


	ret;

}


// ===== COMPILED SASS (sm_100) =====

	.target	sm_100

	.elftype	@"ET_EXEC"


//--------------------- .note.nv.tkinfo           --------------------------
	.section	.note.nv.tkinfo,"",@"SHT_NOTE"
	.sectionflags	@"SHF_NOTE_NV_TKINFO"
	.tkinfo
        /*0018*/ 	.word	0x00000002
        /*0030*/ 	.string	""
        /*0030*/ 	.string	"ptxas"
        /*0030*/ 	.string	"Cuda compilation tools, release 13.0, V13.0.88"
        /*0030*/ 	.string	"Build cuda_13.0.r13.0/compiler.36424714_0"
        /*0030*/ 	.string	"-arch sm_100 -m 64 "



//--------------------- .note.nv.cuinfo           --------------------------
	.section	.note.nv.cuinfo,"",@"SHT_NOTE"
	.sectionflags	@"SHF_NOTE_NV_CUINFO"
        /*0018*/ 	.short	0x0002
        /*001a*/ 	.short	0x0064
        /*001c*/ 	.short	0x0082
	.zero		2


//--------------------- .nv.info                  --------------------------
	.section	.nv.info,"",@"SHT_CUDA_INFO"
	.align	4


	//----- nvinfo : EIATTR_REGCOUNT
	.align		4
        /*0000*/ 	.byte	0x04, 0x2f
        /*0002*/ 	.short	(.L_1 - .L_0)
	.align		4
.L_0:
        /*0004*/ 	.word	index@(_Z6updatePiS_i)
        /*0008*/ 	.word	0x00000004


	//----- nvinfo : EIATTR_FRAME_SIZE
	.align		4
.L_1:
        /*000c*/ 	.byte	0x04, 0x11
        /*000e*/ 	.short	(.L_3 - .L_2)
	.align		4
.L_2:
        /*0010*/ 	.word	index@(_Z6updatePiS_i)
        /*0014*/ 	.word	0x00000000


	//----- nvinfo : EIATTR_MIN_STACK_SIZE
	.align		4
.L_3:
        /*0018*/ 	.byte	0x04, 0x12
        /*001a*/ 	.short	(.L_5 - .L_4)
	.align		4
.L_4:
        /*001c*/ 	.word	index@(_Z6updatePiS_i)
        /*0020*/ 	.word	0x00000000
.L_5:


//--------------------- .nv.compat                --------------------------
	.section	.nv.compat,"",@"SHT_CUDA_COMPAT_INFO"
	.align	4
        /*0000*/ 	.byte	0x02, 0x09, 0x00, 0x00, 0x02, 0x02, 0x01, 0x00, 0x02, 0x05, 0x05, 0x00, 0x03, 0x07, 0x01, 0x01
        /*0010*/ 	.byte	0x02, 0x03, 0x00, 0x00, 0x02, 0x06, 0x01, 0x00, 0x04, 0x0b, 0x08, 0x00, 0x09, 0x00, 0x00, 0x00
        /*0020*/ 	.byte	0x00, 0x00, 0x00, 0x00


//--------------------- .nv.info._Z6updatePiS_i   --------------------------
	.section	.nv.info._Z6updatePiS_i,"",@"SHT_CUDA_INFO"
	.sectionflags	@""
	.align	4


	//----- nvinfo : EIATTR_CUDA_API_VERSION
	.align		4
        /*0000*/ 	.byte	0x04, 0x37
        /*0002*/ 	.short	(.L_7 - .L_6)
.L_6:
        /*0004*/ 	.word	0x00000082


	//----- nvinfo : EIATTR_KPARAM_INFO
	.align		4
.L_7:
        /*0008*/ 	.byte	0x04, 0x17
        /*000a*/ 	.short	(.L_9 - .L_8)
.L_8:
        /*000c*/ 	.word	0x00000000
        /*0010*/ 	.short	0x0002
        /*0012*/ 	.short	0x0010
        /*0014*/ 	.byte	0x00, 0xf0, 0x11, 0x00


	//----- nvinfo : EIATTR_KPARAM_INFO
	.align		4
.L_9:
        /*0018*/ 	.byte	0x04, 0x17
        /*001a*/ 	.short	(.L_11 - .L_10)
.L_10:
        /*001c*/ 	.word	0x00000000
        /*0020*/ 	.short	0x0001
        /*0022*/ 	.short	0x0008
        /*0024*/ 	.byte	0x00, 0xf5, 0x21, 0x00


	//----- nvinfo : EIATTR_KPARAM_INFO
	.align		4
.L_11:
        /*0028*/ 	.byte	0x04, 0x17
        /*002a*/ 	.short	(.L_13 - .L_12)
.L_12:
        /*002c*/ 	.word	0x00000000
        /*0030*/ 	.short	0x0000
        /*0032*/ 	.short	0x0000
        /*0034*/ 	.byte	0x00, 0xf5, 0x21, 0x00


	//----- nvinfo : EIATTR_SPARSE_MMA_MASK
	.align		4
.L_13:
        /*0038*/ 	.byte	0x03, 0x50
        /*003a*/ 	.short	0x0000


	//----- nvinfo : EIATTR_MAXREG_COUNT
	.align		4
        /*003c*/ 	.byte	0x03, 0x1b
        /*003e*/ 	.short	0x00ff


	//----- nvinfo : EIATTR_MERCURY_ISA_VERSION
	.align		4
        /*0040*/ 	.byte	0x03, 0x5f
        /*0042*/ 	.short	0x0101


	//----- nvinfo : EIATTR_VRC_CTA_INIT_COUNT
	.align		4
        /*0044*/ 	.byte	0x02, 0x4a
	.zero		1
	.zero		1


	//----- nvinfo : EIATTR_EXIT_INSTR_OFFSETS
	.align		4
        /*0048*/ 	.byte	0x04, 0x1c
        /*004a*/ 	.short	(.L_15 - .L_14)


	//   ....[0]....
.L_14:
        /*004c*/ 	.word	0x00000010


	//----- nvinfo : EIATTR_CBANK_PARAM_SIZE
	.align		4
.L_15:
        /*0050*/ 	.byte	0x03, 0x19
        /*0052*/ 	.short	0x0014


	//----- nvinfo : EIATTR_PARAM_CBANK
	.align		4
        /*0054*/ 	.byte	0x04, 0x0a
        /*0056*/ 	.short	(.L_17 - .L_16)
	.align		4
.L_16:
        /*0058*/ 	.word	index@(.nv.constant0._Z6updatePiS_i)
        /*005c*/ 	.short	0x0380
        /*005e*/ 	.short	0x0014


	//----- nvinfo : EIATTR_SW_WAR
	.align		4
.L_17:
        /*0060*/ 	.byte	0x04, 0x36
        /*0062*/ 	.short	(.L_19 - .L_18)
.L_18:
        /*0064*/ 	.word	0x00000008
.L_19:


//--------------------- .nv.callgraph             --------------------------
	.section	.nv.callgraph,"",@"SHT_CUDA_CALLGRAPH"
	.align	4
	.sectionentsize	8
	.align		4
        /*0000*/ 	.word	0x00000000
	.align		4
        /*0004*/ 	.word	0xffffffff
	.align		4
        /*0008*/ 	.word	0x00000000
	.align		4
        /*000c*/ 	.word	0xfffffffe
	.align		4
        /*0010*/ 	.word	0x00000000
	.align		4
        /*0014*/ 	.word	0xfffffffd
	.align		4
        /*0018*/ 	.word	0x00000000
	.align		4
        /*001c*/ 	.word	0xfffffffc


//--------------------- .text._Z6updatePiS_i      --------------------------
	.section	.text._Z6updatePiS_i,"ax",@progbits
	.align	128
        .global         _Z6updatePiS_i
        .type           _Z6updatePiS_i,@function
        .size           _Z6updatePiS_i,(.L_x_1 - _Z6updatePiS_i)
        .other          _Z6updatePiS_i,@"STO_CUDA_ENTRY STV_DEFAULT"
_Z6updatePiS_i:
.text._Z6updatePiS_i:
[----:B------:R-:W-:Y:S01]  /*0000*/  LDC R1, c[0x0][0x37c] ;  /* 0x0000df00ff017b82 */ /* 0x000fe20000000800 */
[----:B------:R-:W-:Y:S05]  /*0010*/  EXIT ;  /* 0x000000000000794d */ /* 0x000fea0003800000 */
.L_x_0:
[----:B------:R-:W-:-:S00]  /*0020*/  BRA `(.L_x_0) ;  /* 0xfffffffc00fc7947 */ /* 0x000fc0000383ffff */
[----:B------:R-:W-:-:S00]  /*0030*/  NOP ;  /* 0x0000000000007918 */ /* 0x000fc00000000000 */
        /* <DEDUP_REMOVED lines=12> */
.L_x_1:


//--------------------- .nv.shared.reserved.0     --------------------------
	.section	.nv.shared.reserved.0,"aw",@nobits
	.weak		__nv_reservedSMEM_offset_0_alias
	.size		__nv_reservedSMEM_offset_0_alias, 0, 64
	.other		__nv_reservedSMEM_offset_0_alias,@"STO_CUDA_RESERVED_SHARED STV_DEFAULT"
__nv_reservedSMEM_offset_0_alias:
	.zero		0
	.zero		64


//--------------------- .nv.constant0._Z6updatePiS_i --------------------------
	.section	.nv.constant0._Z6updatePiS_i,"a",@progbits
	.sectionflags	@""
	.align	4
.nv.constant0._Z6updatePiS_i:
	.zero		916


//--------------------- SYMBOLS --------------------------

	.type		.nv.reservedSmem.offset0,@object
	.size		.nv.reservedSmem.offset0,0x4
